//
// Generated by NVIDIA NVVM Compiler
//
// Compiler Build ID: CL-36424714
// Cuda compilation tools, release 13.0, V13.0.88
// Based on NVVM 20.0.0
//

.version 9.0
.target sm_100
.address_size 64

	// .globl	_Z24tiledConvolution2DKernelPfS_i
.const .align 4 .b8 M[36];
// _ZZ24tiledConvolution2DKernelPfS_iE4N_ds has been demoted

.visible .entry _Z24tiledConvolution2DKernelPfS_i(
	.param .u64 .ptr .align 1 _Z24tiledConvolution2DKernelPfS_i_param_0,
	.param .u64 .ptr .align 1 _Z24tiledConvolution2DKernelPfS_i_param_1,
	.param .u32 _Z24tiledConvolution2DKernelPfS_i_param_2
)
{
	.reg .pred 	%p<88>;
	.reg .b32 	%r<40>;
	.reg .b32 	%f<75>;
	.reg .b64 	%rd<22>;
	// demoted variable
	.shared .align 4 .b8 _ZZ24tiledConvolution2DKernelPfS_iE4N_ds[16];
	ld.param.u64 	%rd7, [_Z24tiledConvolution2DKernelPfS_i_param_0];
	ld.param.u64 	%rd6, [_Z24tiledConvolution2DKernelPfS_i_param_1];
	ld.param.u32 	%r14, [_Z24tiledConvolution2DKernelPfS_i_param_2];
	cvta.to.global.u64 	%rd1, %rd7;
	mov.u32 	%r1, %ntid.y;
	mov.u32 	%r15, %ctaid.y;
	mul.lo.s32 	%r2, %r1, %r15;
	mov.u32 	%r3, %tid.y;
	add.s32 	%r16, %r2, %r3;
	mov.u32 	%r17, %ntid.x;
	mov.u32 	%r18, %ctaid.x;
	mul.lo.s32 	%r5, %r17, %r18;
	mov.u32 	%r19, %tid.x;
	add.s32 	%r20, %r5, %r19;
	add.s32 	%r6, %r20, -1;
	mul.lo.s32 	%r21, %r14, %r16;
	add.s32 	%r7, %r21, %r20;
	mul.wide.s32 	%rd8, %r7, 4;
	add.s64 	%rd2, %rd1, %rd8;
	ld.global.f32 	%f29, [%rd2];
	shl.b32 	%r22, %r3, 3;
	mov.u32 	%r23, _ZZ24tiledConvolution2DKernelPfS_iE4N_ds;
	add.s32 	%r24, %r23, %r22;
	shl.b32 	%r25, %r19, 2;
	add.s32 	%r8, %r24, %r25;
	st.shared.f32 	[%r8], %f29;
	bar.sync 	0;
	add.s32 	%r26, %r2, %r1;
	add.s32 	%r10, %r5, %r17;
	add.s32 	%r27, %r16, -1;
	setp.ne.s32 	%p7, %r16, 0;
	setp.le.s32 	%p8, %r16, %r14;
	and.pred  	%p1, %p7, %p8;
	setp.ge.u32 	%p9, %r27, %r2;
	setp.lt.u32 	%p10, %r27, %r26;
	and.pred  	%p2, %p9, %p10;
	sub.s32 	%r11, %r21, %r14;
	setp.gt.s32 	%p11, %r20, 0;
	setp.le.s32 	%p12, %r20, %r14;
	and.pred  	%p3, %p11, %p12;
	and.pred  	%p13, %p1, %p3;
	cvt.s64.s32 	%rd9, %r11;
	cvt.s64.s32 	%rd3, %r20;
	add.s64 	%rd10, %rd3, %rd9;
	shl.b64 	%rd11, %rd10, 2;
	add.s64 	%rd4, %rd1, %rd11;
	mov.f32 	%f66, 0f00000000;
	not.pred 	%p14, %p13;
	@%p14 bra 	$L__BB0_4;
	setp.lt.u32 	%p15, %r6, %r5;
	setp.ge.u32 	%p16, %r6, %r10;
	not.pred 	%p17, %p2;
	or.pred  	%p18, %p15, %p17;
	or.pred  	%p19, %p18, %p16;
	@%p19 bra 	$L__BB0_3;
	ld.shared.f32 	%f32, [%r8+-12];
	ld.const.f32 	%f33, [M];
	fma.rn.f32 	%f66, %f32, %f33, 0f00000000;
	bra.uni 	$L__BB0_4;
$L__BB0_3:
	ld.global.f32 	%f30, [%rd4+-4];
	ld.const.f32 	%f31, [M];
	fma.rn.f32 	%f66, %f30, %f31, 0f00000000;
$L__BB0_4:
	cvt.u32.u64 	%r28, %rd3;
	setp.gt.s32 	%p20, %r28, -1;
	setp.lt.s32 	%p21, %r28, %r14;
	and.pred  	%p4, %p20, %p21;
	and.pred  	%p22, %p1, %p4;
	not.pred 	%p23, %p22;
	@%p23 bra 	$L__BB0_8;
	cvt.u32.u64 	%r29, %rd3;
	setp.lt.u32 	%p24, %r29, %r5;
	setp.ge.u32 	%p25, %r29, %r10;
	not.pred 	%p26, %p2;
	or.pred  	%p27, %p24, %p26;
	or.pred  	%p28, %p27, %p25;
	@%p28 bra 	$L__BB0_7;
	ld.shared.f32 	%f36, [%r8+-8];
	ld.const.f32 	%f37, [M+4];
	fma.rn.f32 	%f66, %f36, %f37, %f66;
	bra.uni 	$L__BB0_8;
$L__BB0_7:
	add.s32 	%r31, %r29, %r11;
	mul.wide.s32 	%rd12, %r31, 4;
	add.s64 	%rd13, %rd1, %rd12;
	ld.global.f32 	%f34, [%rd13];
	ld.const.f32 	%f35, [M+4];
	fma.rn.f32 	%f66, %f34, %f35, %f66;
$L__BB0_8:
	cvt.u32.u64 	%r32, %rd3;
	add.s32 	%r12, %r32, 1;
	setp.gt.s32 	%p29, %r32, -2;
	setp.lt.s32 	%p30, %r12, %r14;
	and.pred  	%p5, %p29, %p30;
	and.pred  	%p31, %p1, %p5;
	not.pred 	%p32, %p31;
	@%p32 bra 	$L__BB0_12;
	setp.lt.u32 	%p33, %r12, %r5;
	setp.ge.u32 	%p34, %r12, %r10;
	not.pred 	%p35, %p2;
	or.pred  	%p36, %p33, %p35;
	or.pred  	%p37, %p36, %p34;
	@%p37 bra 	$L__BB0_11;
	ld.shared.f32 	%f40, [%r8+-4];
	ld.const.f32 	%f41, [M+8];
	fma.rn.f32 	%f66, %f40, %f41, %f66;
	bra.uni 	$L__BB0_12;
$L__BB0_11:
	ld.global.f32 	%f38, [%rd4+4];
	ld.const.f32 	%f39, [M+8];
	fma.rn.f32 	%f66, %f38, %f39, %f66;
$L__BB0_12:
	setp.ge.s32 	%p38, %r16, %r14;
	not.pred 	%p39, %p3;
	or.pred  	%p40, %p38, %p39;
	@%p40 bra 	$L__BB0_16;
	setp.ge.u32 	%p41, %r3, %r1;
	setp.lt.u32 	%p42, %r6, %r5;
	setp.ge.u32 	%p43, %r6, %r10;
	or.pred  	%p44, %p41, %p43;
	or.pred  	%p45, %p44, %p42;
	@%p45 bra 	$L__BB0_15;
	ld.shared.f32 	%f44, [%r8+-4];
	ld.const.f32 	%f45, [M+12];
	fma.rn.f32 	%f66, %f44, %f45, %f66;
	bra.uni 	$L__BB0_16;
$L__BB0_15:
	ld.global.f32 	%f42, [%rd2+-4];
	ld.const.f32 	%f43, [M+12];
	fma.rn.f32 	%f66, %f42, %f43, %f66;
$L__BB0_16:
	setp.ge.s32 	%p46, %r16, %r14;
	not.pred 	%p47, %p4;
	or.pred  	%p48, %p46, %p47;
	@%p48 bra 	$L__BB0_20;
	setp.ge.u32 	%p49, %r3, %r1;
	setp.lt.u32 	%p50, %r32, %r5;
	setp.ge.u32 	%p51, %r32, %r10;
	or.pred  	%p52, %p49, %p51;
	or.pred  	%p53, %p52, %p50;
	@%p53 bra 	$L__BB0_19;
	ld.shared.f32 	%f48, [%r8];
	ld.const.f32 	%f49, [M+16];
	fma.rn.f32 	%f66, %f48, %f49, %f66;
	bra.uni 	$L__BB0_20;
$L__BB0_19:
	ld.global.f32 	%f46, [%rd2];
	ld.const.f32 	%f47, [M+16];
	fma.rn.f32 	%f66, %f46, %f47, %f66;
$L__BB0_20:
	setp.ge.s32 	%p54, %r16, %r14;
	not.pred 	%p55, %p5;
	or.pred  	%p56, %p54, %p55;
	@%p56 bra 	$L__BB0_24;
	setp.ge.u32 	%p57, %r3, %r1;
	setp.lt.u32 	%p58, %r12, %r5;
	setp.ge.u32 	%p59, %r12, %r10;
	or.pred  	%p60, %p57, %p59;
	or.pred  	%p61, %p60, %p58;
	@%p61 bra 	$L__BB0_23;
	ld.shared.f32 	%f52, [%r8+4];
	ld.const.f32 	%f53, [M+20];
	fma.rn.f32 	%f66, %f52, %f53, %f66;
	bra.uni 	$L__BB0_24;
$L__BB0_23:
	ld.global.f32 	%f50, [%rd2+4];
	ld.const.f32 	%f51, [M+20];
	fma.rn.f32 	%f66, %f50, %f51, %f66;
$L__BB0_24:
	add.s32 	%r13, %r16, 1;
	setp.ge.s32 	%p62, %r13, %r14;
	setp.ge.u32 	%p63, %r13, %r2;
	setp.lt.u32 	%p64, %r13, %r26;
	and.pred  	%p6, %p63, %p64;
	shl.b32 	%r37, %r14, 1;
	add.s32 	%r38, %r11, %r37;
	not.pred 	%p65, %p3;
	cvt.s64.s32 	%rd14, %r38;
	add.s64 	%rd15, %rd3, %rd14;
	shl.b64 	%rd16, %rd15, 2;
	add.s64 	%rd5, %rd1, %rd16;
	or.pred  	%p66, %p62, %p65;
	@%p66 bra 	$L__BB0_28;
	setp.lt.u32 	%p67, %r6, %r5;
	setp.ge.u32 	%p68, %r6, %r10;
	not.pred 	%p69, %p6;
	or.pred  	%p70, %p67, %p69;
	or.pred  	%p71, %p70, %p68;
	@%p71 bra 	$L__BB0_27;
	ld.shared.f32 	%f56, [%r8+4];
	ld.const.f32 	%f57, [M+24];
	fma.rn.f32 	%f66, %f56, %f57, %f66;
	bra.uni 	$L__BB0_28;
$L__BB0_27:
	ld.global.f32 	%f54, [%rd5+-4];
	ld.const.f32 	%f55, [M+24];
	fma.rn.f32 	%f66, %f54, %f55, %f66;
$L__BB0_28:
	setp.ge.s32 	%p72, %r13, %r14;
	not.pred 	%p73, %p4;
	or.pred  	%p74, %p72, %p73;
	@%p74 bra 	$L__BB0_32;
	setp.lt.u32 	%p75, %r32, %r5;
	setp.ge.u32 	%p76, %r32, %r10;
	not.pred 	%p77, %p6;
	or.pred  	%p78, %p75, %p77;
	or.pred  	%p79, %p78, %p76;
	@%p79 bra 	$L__BB0_31;
	ld.shared.f32 	%f60, [%r8+8];
	ld.const.f32 	%f61, [M+28];
	fma.rn.f32 	%f66, %f60, %f61, %f66;
	bra.uni 	$L__BB0_32;
$L__BB0_31:
	mul.wide.s32 	%rd17, %r14, 4;
	add.s64 	%rd18, %rd2, %rd17;
	ld.global.f32 	%f58, [%rd18];
	ld.const.f32 	%f59, [M+28];
	fma.rn.f32 	%f66, %f58, %f59, %f66;
$L__BB0_32:
	setp.ge.s32 	%p80, %r13, %r14;
	not.pred 	%p81, %p5;
	or.pred  	%p82, %p80, %p81;
	@%p82 bra 	$L__BB0_36;
	setp.lt.u32 	%p83, %r12, %r5;
	setp.ge.u32 	%p84, %r12, %r10;
	not.pred 	%p85, %p6;
	or.pred  	%p86, %p83, %p85;
	or.pred  	%p87, %p86, %p84;
	@%p87 bra 	$L__BB0_35;
	ld.shared.f32 	%f64, [%r8+12];
	ld.const.f32 	%f65, [M+32];
	fma.rn.f32 	%f66, %f64, %f65, %f66;
	bra.uni 	$L__BB0_36;
$L__BB0_35:
	ld.global.f32 	%f62, [%rd5+4];
	ld.const.f32 	%f63, [M+32];
	fma.rn.f32 	%f66, %f62, %f63, %f66;
$L__BB0_36:
	cvta.to.global.u64 	%rd19, %rd6;
	mul.wide.s32 	%rd20, %r7, 4;
	add.s64 	%rd21, %rd19, %rd20;
	st.global.f32 	[%rd21], %f66;
	ret;

}


// ===== COMPILED SASS (sm_100) =====

	.target	sm_100

	.elftype	@"ET_EXEC"


//--------------------- .note.nv.tkinfo           --------------------------
	.section	.note.nv.tkinfo,"",@"SHT_NOTE"
	.sectionflags	@"SHF_NOTE_NV_TKINFO"
	.tkinfo
        /*0018*/ 	.word	0x00000002
        /*0030*/ 	.string	""
        /*0030*/ 	.string	"ptxas"
        /*0030*/ 	.string	"Cuda compilation tools, release 13.0, V13.0.88"
        /*0030*/ 	.string	"Build cuda_13.0.r13.0/compiler.36424714_0"
        /*0030*/ 	.string	"-arch sm_100 -m 64 "



//--------------------- .note.nv.cuinfo           --------------------------
	.section	.note.nv.cuinfo,"",@"SHT_NOTE"
	.sectionflags	@"SHF_NOTE_NV_CUINFO"
        /*0018*/ 	.short	0x0002
        /*001a*/ 	.short	0x0064
        /*001c*/ 	.short	0x0082
	.zero		2


//--------------------- .nv.info                  --------------------------
	.section	.nv.info,"",@"SHT_CUDA_INFO"
	.align	4


	//----- nvinfo : EIATTR_REGCOUNT
	.align		4
        /*0000*/ 	.byte	0x04, 0x2f
        /*0002*/ 	.short	(.L_2 - .L_1)
	.align		4
.L_1:
        /*0004*/ 	.word	index@(_Z24tiledConvolution2DKernelPfS_i)
        /*0008*/ 	.word	0x0000001a


	//----- nvinfo : EIATTR_FRAME_SIZE
	.align		4
.L_2:
        /*000c*/ 	.byte	0x04, 0x11
        /*000e*/ 	.short	(.L_4 - .L_3)
	.align		4
.L_3:
        /*0010*/ 	.word	index@(_Z24tiledConvolution2DKernelPfS_i)
        /*0014*/ 	.word	0x00000000


	//----- nvinfo : EIATTR_MIN_STACK_SIZE
	.align		4
.L_4:
        /*0018*/ 	.byte	0x04, 0x12
        /*001a*/ 	.short	(.L_6 - .L_5)
	.align		4
.L_5:
        /*001c*/ 	.word	index@(_Z24tiledConvolution2DKernelPfS_i)
        /*0020*/ 	.word	0x00000000
.L_6:


//--------------------- .nv.compat                --------------------------
	.section	.nv.compat,"",@"SHT_CUDA_COMPAT_INFO"
	.align	4
        /*0000*/ 	.byte	0x02, 0x09, 0x00, 0x00, 0x02, 0x02, 0x01, 0x00, 0x02, 0x05, 0x05, 0x00, 0x03, 0x07, 0x01, 0x01
        /*0010*/ 	.byte	0x02, 0x03, 0x00, 0x00, 0x02, 0x06, 0x01, 0x00, 0x04, 0x0b, 0x08, 0x00, 0x09, 0x00, 0x00, 0x00
        /*0020*/ 	.byte	0x00, 0x00, 0x00, 0x00


//--------------------- .nv.info._Z24tiledConvolution2DKernelPfS_i --------------------------
	.section	.nv.info._Z24tiledConvolution2DKernelPfS_i,"",@"SHT_CUDA_INFO"
	.sectionflags	@""
	.align	4


	//----- nvinfo : EIATTR_CUDA_API_VERSION
	.align		4
        /*0000*/ 	.byte	0x04, 0x37
        /*0002*/ 	.short	(.L_8 - .L_7)
.L_7:
        /*0004*/ 	.word	0x00000082


	//----- nvinfo : EIATTR_KPARAM_INFO
	.align		4
.L_8:
        /*0008*/ 	.byte	0x04, 0x17
        /*000a*/ 	.short	(.L_10 - .L_9)
.L_9:
        /*000c*/ 	.word	0x00000000
        /*0010*/ 	.short	0x0002
        /*0012*/ 	.short	0x0010
        /*0014*/ 	.byte	0x00, 0xf0, 0x11, 0x00


	//----- nvinfo : EIATTR_KPARAM_INFO
	.align		4
.L_10:
        /*0018*/ 	.byte	0x04, 0x17
        /*001a*/ 	.short	(.L_12 - .L_11)
.L_11:
        /*001c*/ 	.word	0x00000000
        /*0020*/ 	.short	0x0001
        /*0022*/ 	.short	0x0008
        /*0024*/ 	.byte	0x00, 0xf5, 0x21, 0x00


	//----- nvinfo : EIATTR_KPARAM_INFO
	.align		4
.L_12:
        /*0028*/ 	.byte	0x04, 0x17
        /*002a*/ 	.short	(.L_14 - .L_13)
.L_13:
        /*002c*/ 	.word	0x00000000
        /*0030*/ 	.short	0x0000
        /*0032*/ 	.short	0x0000
        /*0034*/ 	.byte	0x00, 0xf5, 0x21, 0x00


	//----- nvinfo : EIATTR_SPARSE_MMA_MASK
	.align		4
.L_14:
        /*0038*/ 	.byte	0x03, 0x50
        /*003a*/ 	.short	0x0000


	//----- nvinfo : EIATTR_MAXREG_COUNT
	.align		4
        /*003c*/ 	.byte	0x03, 0x1b
        /*003e*/ 	.short	0x00ff


	//----- nvinfo : EIATTR_NUM_BARRIERS
	.align		4
        /*0040*/ 	.byte	0x02, 0x4c
        /*0042*/ 	.byte	0x01
	.zero		1


	//----- nvinfo : EIATTR_MERCURY_ISA_VERSION
	.align		4
        /*0044*/ 	.byte	0x03, 0x5f
        /*0046*/ 	.short	0x0101


	//----- nvinfo : EIATTR_VRC_CTA_INIT_COUNT
	.align		4
        /*0048*/ 	.byte	0x02, 0x4a
	.zero		1
	.zero		1


	//----- nvinfo : EIATTR_EXIT_INSTR_OFFSETS
	.align		4
        /*004c*/ 	.byte	0x04, 0x1c
        /*004e*/ 	.short	(.L_16 - .L_15)


	//   ....[0]....
.L_15:
        /*0050*/ 	.word	0x00000b50


	//----- nvinfo : EIATTR_CRS_STACK_SIZE
	.align		4
.L_16:
        /*0054*/ 	.byte	0x04, 0x1e
        /*0056*/ 	.short	(.L_18 - .L_17)
.L_17:
        /*0058*/ 	.word	0x00000000


	//----- nvinfo : EIATTR_CBANK_PARAM_SIZE
	.align		4
.L_18:
        /*005c*/ 	.byte	0x03, 0x19
        /*005e*/ 	.short	0x0014


	//----- nvinfo : EIATTR_PARAM_CBANK
	.align		4
        /*0060*/ 	.byte	0x04, 0x0a
        /*0062*/ 	.short	(.L_20 - .L_19)
	.align		4
.L_19:
        /*0064*/ 	.word	index@(.nv.constant0._Z24tiledConvolution2DKernelPfS_i)
        /*0068*/ 	.short	0x0380
        /*006a*/ 	.short	0x0014


	//----- nvinfo : EIATTR_SW_WAR
	.align		4
.L_20:
        /*006c*/ 	.byte	0x04, 0x36
        /*006e*/ 	.short	(.L_22 - .L_21)
.L_21:
        /*0070*/ 	.word	0x00000008
.L_22:


//--------------------- .nv.callgraph             --------------------------
	.section	.nv.callgraph,"",@"SHT_CUDA_CALLGRAPH"
	.align	4
	.sectionentsize	8
	.align		4
        /*0000*/ 	.word	0x00000000
	.align		4
        /*0004*/ 	.word	0xffffffff
	.align		4
        /*0008*/ 	.word	0x00000000
	.align		4
        /*000c*/ 	.word	0xfffffffe
	.align		4
        /*0010*/ 	.word	0x00000000
	.align		4
        /*0014*/ 	.word	0xfffffffd
	.align		4
        /*0018*/ 	.word	0x00000000
	.align		4
        /*001c*/ 	.word	0xfffffffc


//--------------------- .nv.constant3             --------------------------
	.section	.nv.constant3,"a",@progbits
	.align	4
.nv.constant3:
	.type		M,@object
	.size		M,(.L_0 - M)
M:
	.zero		36
.L_0:


//--------------------- .text._Z24tiledConvolution2DKernelPfS_i --------------------------
	.section	.text._Z24tiledConvolution2DKernelPfS_i,"ax",@progbits
	.align	128
        .global         _Z24tiledConvolution2DKernelPfS_i
        .type           _Z24tiledConvolution2DKernelPfS_i,@function
        .size           _Z24tiledConvolution2DKernelPfS_i,(.L_x_19 - _Z24tiledConvolution2DKernelPfS_i)
        .other          _Z24tiledConvolution2DKernelPfS_i,@"STO_CUDA_ENTRY STV_DEFAULT"
_Z24tiledConvolution2DKernelPfS_i:
.text._Z24tiledConvolution2DKernelPfS_i:
[----:B------:R-:W-:Y:S01]  /*0000*/  LDC R1, c[0x0][0x37c] ;  /* 0x0000df00ff017b82 */ /* 0x000fe20000000800 */
[----:B------:R-:W0:Y:S07]  /*0010*/  S2R R22, SR_TID.Y ;  /* 0x0000000000167919 */ /* 0x000e2e0000002200 */
[----:B------:R-:W1:Y:S01]  /*0020*/  S2UR UR4, SR_CTAID.Y ;  /* 0x00000000000479c3 */ /* 0x000e620000002600 */
[----:B------:R-:W1:Y:S01]  /*0030*/  LDCU UR9, c[0x0][0x364] ;  /* 0x00006c80ff0977ac */ /* 0x000e620008000800 */
[----:B------:R-:W2:Y:S01]  /*0040*/  S2R R5, SR_TID.X ;  /* 0x0000000000057919 */ /* 0x000ea20000002100 */
[----:B------:R-:W3:Y:S05]  /*0050*/  LDCU UR8, c[0x0][0x360] ;  /* 0x00006c00ff0877ac */ /* 0x000eea0008000800 */
[----:B------:R-:W3:Y:S01]  /*0060*/  S2UR UR5, SR_CTAID.X ;  /* 0x00000000000579c3 */ /* 0x000ee20000002500 */
[----:B------:R-:W4:Y:S01]  /*0070*/  LDCU.64 UR10, c[0x0][0x358] ;  /* 0x00006b00ff0a77ac */ /* 0x000f220008000a00 */
[----:B------:R-:W5:Y:S06]  /*0080*/  LDCU.64 UR12, c[0x0][0x380] ;  /* 0x00007000ff0c77ac */ /* 0x000f6c0008000a00 */
[----:B------:R-:W4:Y:S08]  /*0090*/  LDC R13, c[0x0][0x390] ;  /* 0x0000e400ff0d7b82 */ /* 0x000f300000000800 */
[----:B------:R-:W5:Y:S01]  /*00a0*/  LDC.64 R10, c[0x0][0x380] ;  /* 0x0000e000ff0a7b82 */ /* 0x000f620000000a00 */
[----:B-1----:R-:W-:-:S06]  /*00b0*/  UIMAD UR4, UR9, UR4, URZ ;  /* 0x00000004090472a4 */ /* 0x002fcc000f8e02ff */
[----:B0-----:R-:W-:Y:S01]  /*00c0*/  VIADD R18, R22, UR4 ;  /* 0x0000000416127c36 */ /* 0x001fe20008000000 */
[----:B---3--:R-:W-:-:S06]  /*00d0*/  UIMAD UR5, UR8, UR5, URZ ;  /* 0x00000005080572a4 */ /* 0x008fcc000f8e02ff */
[----:B--2---:R-:W-:-:S04]  /*00e0*/  VIADD R14, R5, UR5 ;  /* 0x00000005050e7c36 */ /* 0x004fc80008000000 */
[----:B----4-:R-:W-:-:S04]  /*00f0*/  IMAD R15, R18, R13, R14 ;  /* 0x0000000d120f7224 */ /* 0x010fc800078e020e */
[----:B-----5:R-:W-:-:S05]  /*0100*/  IMAD.WIDE R8, R15, 0x4, R10 ;  /* 0x000000040f087825 */ /* 0x020fca00078e020a */
[----:B------:R-:W2:Y:S01]  /*0110*/  LDG.E R21, desc[UR10][R8.64] ;  /* 0x0000000a08157981 */ /* 0x000ea2000c1e1900 */
[----:B------:R-:W0:Y:S01]  /*0120*/  S2UR UR7, SR_CgaCtaId ;  /* 0x00000000000779c3 */ /* 0x000e220000008800 */
[CC--:B------:R-:W-:Y:S01]  /*0130*/  IMAD R19, R18.reuse, R13.reuse, -R13 ;  /* 0x0000000d12137224 */ /* 0x0c0fe200078e0a0d */
[----:B------:R-:W-:Y:S01]  /*0140*/  UMOV UR6, 0x400 ;  /* 0x0000040000067882 */ /* 0x000fe20000000000 */
[----:B------:R-:W-:Y:S01]  /*0150*/  SHF.R.S32.HI R2, RZ, 0x1f, R14 ;  /* 0x0000001fff027819 */ /* 0x000fe2000001140e */
[C---:B------:R-:W-:Y:S01]  /*0160*/  VIADD R0, R18.reuse, 0xffffffff ;  /* 0xffffffff12007836 */ /* 0x040fe20000000000 */
[----:B------:R-:W-:Y:S01]  /*0170*/  ISETP.GT.AND P4, PT, R18, R13, PT ;  /* 0x0000000d1200720c */ /* 0x000fe20003f84270 */
[----:B------:R-:W-:Y:S01]  /*0180*/  IMAD R3, R13, 0x2, R19 ;  /* 0x000000020d037824 */ /* 0x000fe200078e0213 */
[C---:B------:R-:W-:Y:S01]  /*0190*/  IADD3 R4, P1, PT, R14.reuse, R19, RZ ;  /* 0x000000130e047210 */ /* 0x040fe20007f3e0ff */
[C---:B------:R-:W-:Y:S01]  /*01a0*/  VIADD R16, R14.reuse, 0x1 ;  /* 0x000000010e107836 */ /* 0x040fe20000000000 */
[----:B------:R-:W-:Y:S01]  /*01b0*/  ISETP.GT.AND P3, PT, R14, R13, PT ;  /* 0x0000000d0e00720c */ /* 0x000fe20003f64270 */
[----:B------:R-:W-:Y:S01]  /*01c0*/  BSSY.RECONVERGENT B0, `(.L_x_0) ;  /* 0x0000028000007945 */ /* 0x000fe20003800200 */
[----:B------:R-:W-:Y:S01]  /*01d0*/  LEA.HI.X.SX32 R7, R19, R2, 0x1, P1 ;  /* 0x0000000213077211 */ /* 0x000fe200008f0eff */
[----:B------:R-:W-:Y:S01]  /*01e0*/  VIADD R20, R18, 0x1 ;  /* 0x0000000112147836 */ /* 0x000fe20000000000 */
[----:B------:R-:W-:-:S02]  /*01f0*/  LEA R6, P1, R4, UR12, 0x2 ;  /* 0x0000000c04067c11 */ /* 0x000fc4000f8210ff */
[----:B------:R-:W-:Y:S02]  /*0200*/  ISETP.NE.AND P4, PT, R18, RZ, !P4 ;  /* 0x000000ff1200720c */ /* 0x000fe40006785270 */
[----:B------:R-:W-:Y:S02]  /*0210*/  LEA.HI.X R7, R4, UR13, R7, 0x2, P1 ;  /* 0x0000000d04077c11 */ /* 0x000fe400088f1407 */
[C---:B------:R-:W-:Y:S02]  /*0220*/  ISETP.GT.AND P3, PT, R14.reuse, RZ, !P3 ;  /* 0x000000ff0e00720c */ /* 0x040fe40005f64270 */
[----:B------:R-:W-:Y:S02]  /*0230*/  IADD3 R17, P2, PT, R14, R3, RZ ;  /* 0x000000030e117210 */ /* 0x000fe40007f5e0ff */
[----:B------:R-:W-:Y:S01]  /*0240*/  PLOP3.LUT P6, PT, P4, P3, PT, 0x80, 0x8 ;  /* 0x000000000008781c */ /* 0x000fe200027c7070 */
[----:B0-----:R-:W-:Y:S01]  /*0250*/  ULEA UR6, UR7, UR6, 0x18 ;  /* 0x0000000607067291 */ /* 0x001fe2000f8ec0ff */
[----:B------:R-:W-:Y:S01]  /*0260*/  ISETP.GE.AND P1, PT, R16, R13, PT ;  /* 0x0000000d1000720c */ /* 0x000fe20003f26270 */
[----:B------:R-:W-:-:S03]  /*0270*/  UIADD3 UR7, UPT, UPT, UR4, UR9, URZ ;  /* 0x0000000904077290 */ /* 0x000fc6000fffe0ff */
[----:B------:R-:W-:Y:S02]  /*0280*/  ISETP.GT.AND P1, PT, R14, -0x2, !P1 ;  /* 0xfffffffe0e00780c */ /* 0x000fe40004f24270 */
[----:B------:R-:W-:Y:S01]  /*0290*/  LEA R12, R22, UR6, 0x3 ;  /* 0x00000006160c7c11 */ /* 0x000fe2000f8e18ff */
[----:B------:R-:W-:Y:S01]  /*02a0*/  UIADD3 UR6, UPT, UPT, UR5, UR8, URZ ;  /* 0x0000000805067290 */ /* 0x000fe2000fffe0ff */
[----:B------:R-:W-:-:S03]  /*02b0*/  ISETP.GE.U32.AND P0, PT, R0, UR7, PT ;  /* 0x0000000700007c0c */ /* 0x000fc6000bf06070 */
[----:B------:R-:W-:Y:S01]  /*02c0*/  IMAD R12, R5, 0x4, R12 ;  /* 0x00000004050c7824 */ /* 0x000fe200078e020c */
[----:B------:R-:W-:Y:S01]  /*02d0*/  ISETP.GE.U32.AND P0, PT, R0, UR4, !P0 ;  /* 0x0000000400007c0c */ /* 0x000fe2000c706070 */
[----:B------:R-:W0:Y:S01]  /*02e0*/  LDC.64 R4, c[0x0][0x388] ;  /* 0x0000e200ff047b82 */ /* 0x000e220000000a00 */
[----:B------:R-:W-:Y:S02]  /*02f0*/  LEA.HI.X.SX32 R0, R3, R2, 0x1, P2 ;  /* 0x0000000203007211 */ /* 0x000fe400010f0eff */
[C---:B------:R-:W-:Y:S02]  /*0300*/  ISETP.GE.AND P2, PT, R14.reuse, R13, PT ;  /* 0x0000000d0e00720c */ /* 0x040fe40003f46270 */
[C---:B------:R-:W-:Y:S02]  /*0310*/  LEA R2, P5, R17.reuse, UR12, 0x2 ;  /* 0x0000000c11027c11 */ /* 0x040fe4000f8a10ff */
[C---:B------:R-:W-:Y:S02]  /*0320*/  ISETP.GT.AND P2, PT, R14.reuse, -0x1, !P2 ;  /* 0xffffffff0e00780c */ /* 0x040fe40005744270 */
[----:B------:R-:W-:Y:S01]  /*0330*/  LEA.HI.X R3, R17, UR13, R0, 0x2, P5 ;  /* 0x0000000d11037c11 */ /* 0x000fe2000a8f1400 */
[----:B------:R-:W-:Y:S01]  /*0340*/  IMAD.MOV.U32 R0, RZ, RZ, RZ ;  /* 0x000000ffff007224 */ /* 0x000fe200078e00ff */
[----:B------:R-:W-:Y:S01]  /*0350*/  PLOP3.LUT P5, PT, P4, P2, PT, 0x80, 0x8 ;  /* 0x000000000008781c */ /* 0x000fe200027a5070 */
[----:B------:R-:W-:Y:S01]  /*0360*/  VIADD R17, R14, 0xffffffff ;  /* 0xffffffff0e117836 */ /* 0x000fe20000000000 */
[----:B------:R-:W-:Y:S01]  /*0370*/  PLOP3.LUT P4, PT, P4, P1, PT, 0x80, 0x8 ;  /* 0x000000000008781c */ /* 0x000fe20002783070 */
[----:B--2---:R1:W-:Y:S01]  /*0380*/  STS [R12], R21 ;  /* 0x000000150c007388 */ /* 0x0043e20000000800 */
[----:B------:R-:W-:Y:S06]  /*0390*/  BAR.SYNC.DEFER_BLOCKING 0x0 ;  /* 0x0000000000007b1d */ /* 0x000fec0000010000 */
[----:B0-----:R-:W-:Y:S05]  /*03a0*/  @!P6 BRA `(.L_x_1) ;  /* 0x000000000024e947 */ /* 0x001fea0003800000 */
[----:B------:R-:W-:-:S04]  /*03b0*/  ISETP.LT.U32.OR P6, PT, R17, UR5, !P0 ;  /* 0x0000000511007c0c */ /* 0x000fc8000c7c1470 */
[----:B------:R-:W-:-:S13]  /*03c0*/  ISETP.GE.U32.OR P6, PT, R17, UR6, P6 ;  /* 0x0000000611007c0c */ /* 0x000fda000b7c6470 */
[----:B------:R-:W0:Y:S01]  /*03d0*/  @!P6 LDS R0, [R12+-0xc] ;  /* 0xfffff4000c00e984 */ /* 0x000e220000000800 */
[----:B-1----:R-:W0:Y:S02]  /*03e0*/  @!P6 LDC R21, c[0x3][RZ] ;  /* 0x00c00000ff15eb82 */ /* 0x002e240000000800 */
[----:B0-----:R-:W-:Y:S01]  /*03f0*/  @!P6 FFMA R0, R0, R21, RZ ;  /* 0x000000150000e223 */ /* 0x001fe200000000ff */
[----:B------:R-:W-:Y:S06]  /*0400*/  @!P6 BRA `(.L_x_1) ;  /* 0x00000000000ce947 */ /* 0x000fec0003800000 */
[----:B------:R-:W2:Y:S01]  /*0410*/  LDG.E R0, desc[UR10][R6.64+-0x4] ;  /* 0xfffffc0a06007981 */ /* 0x000ea2000c1e1900 */
[----:B------:R-:W2:Y:S02]  /*0420*/  LDCU UR8, c[0x3][URZ] ;  /* 0x00c00000ff0877ac */ /* 0x000ea40008000800 */
[----:B--2---:R-:W-:-:S07]  /*0430*/  FFMA R0, R0, UR8, RZ ;  /* 0x0000000800007c23 */ /* 0x004fce00080000ff */
.L_x_1:
[----:B------:R-:W-:Y:S05]  /*0440*/  BSYNC.RECONVERGENT B0 ;  /* 0x0000000000007941 */ /* 0x000fea0003800200 */
.L_x_0:
[----:B------:R-:W-:Y:S04]  /*0450*/  BSSY.RECONVERGENT B0, `(.L_x_2) ;  /* 0x000000d000007945 */ /* 0x000fe80003800200 */
[----:B------:R-:W-:Y:S05]  /*0460*/  @!P5 BRA `(.L_x_3) ;  /* 0x00000000002cd947 */ /* 0x000fea0003800000 */
[----:B------:R-:W-:-:S04]  /*0470*/  ISETP.LT.U32.OR P5, PT, R14, UR5, !P0 ;  /* 0x000000050e007c0c */ /* 0x000fc8000c7a1470 */
[----:B------:R-:W-:-:S13]  /*0480*/  ISETP.GE.U32.OR P5, PT, R14, UR6, P5 ;  /* 0x000000060e007c0c */ /* 0x000fda000afa6470 */
[----:B-1----:R-:W0:Y:S01]  /*0490*/  @!P5 LDS R21, [R12+-0x8] ;  /* 0xfffff8000c15d984 */ /* 0x002e220000000800 */
[----:B------:R-:W0:Y:S02]  /*04a0*/  @!P5 LDC R23, c[0x3][0x4] ;  /* 0x00c00100ff17db82 */ /* 0x000e240000000800 */
[----:B0-----:R-:W-:Y:S01]  /*04b0*/  @!P5 FFMA R0, R21, R23, R0 ;  /* 0x000000171500d223 */ /* 0x001fe20000000000 */
[----:B------:R-:W-:Y:S06]  /*04c0*/  @!P5 BRA `(.L_x_3) ;  /* 0x000000000014d947 */ /* 0x000fec0003800000 */
[----:B------:R-:W-:Y:S01]  /*04d0*/  IMAD.IADD R19, R14, 0x1, R19 ;  /* 0x000000010e137824 */ /* 0x000fe200078e0213 */
[----:B------:R-:W0:Y:S03]  /*04e0*/  LDCU UR8, c[0x3][0x4] ;  /* 0x00c00080ff0877ac */ /* 0x000e260008000800 */
[----:B------:R-:W-:-:S06]  /*04f0*/  IMAD.WIDE R10, R19, 0x4, R10 ;  /* 0x00000004130a7825 */ /* 0x000fcc00078e020a */
[----:B------:R-:W0:Y:S02]  /*0500*/  LDG.E R11, desc[UR10][R10.64] ;  /* 0x0000000a0a0b7981 */ /* 0x000e24000c1e1900 */
[----:B0-----:R-:W-:-:S07]  /*0510*/  FFMA R0, R11, UR8, R0 ;  /* 0x000000080b007c23 */ /* 0x001fce0008000000 */
.L_x_3:
[----:B------:R-:W-:Y:S05]  /*0520*/  BSYNC.RECONVERGENT B0 ;  /* 0x0000000000007941 */ /* 0x000fea0003800200 */
.L_x_2:
[----:B------:R-:W-:Y:S04]  /*0530*/  BSSY.RECONVERGENT B0, `(.L_x_4) ;  /* 0x000000b000007945 */ /* 0x000fe80003800200 */
[----:B------:R-:W-:Y:S05]  /*0540*/  @!P4 BRA `(.L_x_5) ;  /* 0x000000000024c947 */ /* 0x000fea0003800000 */
[----:B------:R-:W-:-:S04]  /*0550*/  ISETP.LT.U32.OR P0, PT, R16, UR5, !P0 ;  /* 0x0000000510007c0c */ /* 0x000fc8000c701470 */
[----:B------:R-:W-:-:S13]  /*0560*/  ISETP.GE.U32.OR P0, PT, R16, UR6, P0 ;  /* 0x0000000610007c0c */ /* 0x000fda0008706470 */
[----:B------:R-:W0:Y:S01]  /*0570*/  @!P0 LDS R11, [R12+-0x4] ;  /* 0xfffffc000c0b8984 */ /* 0x000e220000000800 */
[----:B------:R-:W0:Y:S02]  /*0580*/  @!P0 LDC R10, c[0x3][0x8] ;  /* 0x00c00200ff0a8b82 */ /* 0x000e240000000800 */
[----:B0-----:R-:W-:Y:S01]  /*0590*/  @!P0 FFMA R0, R11, R10, R0 ;  /* 0x0000000a0b008223 */ /* 0x001fe20000000000 */
[----:B------:R-:W-:Y:S06]  /*05a0*/  @!P0 BRA `(.L_x_5) ;  /* 0x00000000000c8947 */ /* 0x000fec0003800000 */
[----:B------:R-:W2:Y:S01]  /*05b0*/  LDG.E R7, desc[UR10][R6.64+0x4] ;  /* 0x0000040a06077981 */ /* 0x000ea2000c1e1900 */
[----:B------:R-:W2:Y:S02]  /*05c0*/  LDCU UR8, c[0x3][0x8] ;  /* 0x00c00100ff0877ac */ /* 0x000ea40008000800 */
[----:B--2---:R-:W-:-:S07]  /*05d0*/  FFMA R0, R7, UR8, R0 ;  /* 0x0000000807007c23 */ /* 0x004fce0008000000 */
.L_x_5:
[----:B------:R-:W-:Y:S05]  /*05e0*/  BSYNC.RECONVERGENT B0 ;  /* 0x0000000000007941 */ /* 0x000fea0003800200 */
.L_x_4:
[-C--:B------:R-:W-:Y:S01]  /*05f0*/  ISETP.GE.OR P6, PT, R18, R13.reuse, !P3 ;  /* 0x0000000d1200720c */ /* 0x080fe20005fc6670 */
[----:B------:R-:W-:Y:S01]  /*0600*/  BSSY.RECONVERGENT B0, `(.L_x_6) ;  /* 0x0000013000007945 */ /* 0x000fe20003800200 */
[----:B------:R-:W-:Y:S02]  /*0610*/  ISETP.GE.U32.AND P0, PT, R20, UR7, PT ;  /* 0x0000000714007c0c */ /* 0x000fe4000bf06070 */
[CC--:B------:R-:W-:Y:S02]  /*0620*/  ISETP.GE.OR P5, PT, R18.reuse, R13.reuse, !P2 ;  /* 0x0000000d1200720c */ /* 0x0c0fe400057a6670 */
[-C--:B------:R-:W-:Y:S02]  /*0630*/  ISETP.GE.OR P4, PT, R18, R13.reuse, !P1 ;  /* 0x0000000d1200720c */ /* 0x080fe40004f86670 */
[C---:B------:R-:W-:Y:S02]  /*0640*/  ISETP.GE.U32.AND P0, PT, R20.reuse, UR4, !P0 ;  /* 0x0000000414007c0c */ /* 0x040fe4000c706070 */
[----:B------:R-:W-:-:S02]  /*0650*/  ISETP.GE.OR P3, PT, R20, R13, !P3 ;  /* 0x0000000d1400720c */ /* 0x000fc40005f66670 */
[CC--:B------:R-:W-:Y:S02]  /*0660*/  ISETP.GE.OR P2, PT, R20.reuse, R13.reuse, !P2 ;  /* 0x0000000d1400720c */ /* 0x0c0fe40005746670 */
[----:B------:R-:W-:Y:S01]  /*0670*/  ISETP.GE.OR P1, PT, R20, R13, !P1 ;  /* 0x0000000d1400720c */ /* 0x000fe20004f26670 */
[----:B------:R-:W-:-:S12]  /*0680*/  @P6 BRA `(.L_x_7) ;  /* 0x0000000000286947 */ /* 0x000fd80003800000 */
[----:B------:R-:W-:-:S04]  /*0690*/  ISETP.GE.U32.AND P6, PT, R17, UR6, PT ;  /* 0x0000000611007c0c */ /* 0x000fc8000bfc6070 */
[----:B------:R-:W-:-:S04]  /*06a0*/  ISETP.GE.U32.OR P6, PT, R22, UR9, P6 ;  /* 0x0000000916007c0c */ /* 0x000fc8000b7c6470 */
[----:B------:R-:W-:-:S13]  /*06b0*/  ISETP.LT.U32.OR P6, PT, R17, UR5, P6 ;  /* 0x0000000511007c0c */ /* 0x000fda000b7c1470 */
[----:B------:R-:W0:Y:S01]  /*06c0*/  @!P6 LDS R11, [R12+-0x4] ;  /* 0xfffffc000c0be984 */ /* 0x000e220000000800 */
[----:B------:R-:W0:Y:S02]  /*06d0*/  @!P6 LDC R7, c[0x3][0xc] ;  /* 0x00c00300ff07eb82 */ /* 0x000e240000000800 */
[----:B0-----:R-:W-:Y:S01]  /*06e0*/  @!P6 FFMA R0, R11, R7, R0 ;  /* 0x000000070b00e223 */ /* 0x001fe20000000000 */
[----:B------:R-:W-:Y:S06]  /*06f0*/  @!P6 BRA `(.L_x_7) ;  /* 0x00000000000ce947 */ /* 0x000fec0003800000 */
[----:B------:R-:W2:Y:S01]  /*0700*/  LDG.E R7, desc[UR10][R8.64+-0x4] ;  /* 0xfffffc0a08077981 */ /* 0x000ea2000c1e1900 */
[----:B------:R-:W2:Y:S02]  /*0710*/  LDCU UR8, c[0x3][0xc] ;  /* 0x00c00180ff0877ac */ /* 0x000ea40008000800 */
[----:B--2---:R-:W-:-:S07]  /*0720*/  FFMA R0, R7, UR8, R0 ;  /* 0x0000000807007c23 */ /* 0x004fce0008000000 */
.L_x_7:
[----:B------:R-:W-:Y:S05]  /*0730*/  BSYNC.RECONVERGENT B0 ;  /* 0x0000000000007941 */ /* 0x000fea0003800200 */
.L_x_6:
[----:B------:R-:W-:Y:S04]  /*0740*/  BSSY.RECONVERGENT B0, `(.L_x_8) ;  /* 0x000000c000007945 */ /* 0x000fe80003800200 */
[----:B------:R-:W-:Y:S05]  /*0750*/  @P5 BRA `(.L_x_9) ;  /* 0x0000000000285947 */ /* 0x000fea0003800000 */
[----:B------:R-:W-:-:S04]  /*0760*/  ISETP.GE.U32.AND P5, PT, R14, UR6, PT ;  /* 0x000000060e007c0c */ /* 0x000fc8000bfa6070 */
[----:B------:R-:W-:-:S04]  /*0770*/  ISETP.GE.U32.OR P5, PT, R22, UR9, P5 ;  /* 0x0000000916007c0c */ /* 0x000fc8000afa6470 */
[----:B------:R-:W-:-:S13]  /*0780*/  ISETP.LT.U32.OR P5, PT, R14, UR5, P5 ;  /* 0x000000050e007c0c */ /* 0x000fda000afa1470 */
[----:B------:R-:W0:Y:S01]  /*0790*/  @!P5 LDS R7, [R12] ;  /* 0x000000000c07d984 */ /* 0x000e220000000800 */
[----:B------:R-:W0:Y:S02]  /*07a0*/  @!P5 LDC R6, c[0x3][0x10] ;  /* 0x00c00400ff06db82 */ /* 0x000e240000000800 */
[----:B0-----:R-:W-:Y:S01]  /*07b0*/  @!P5 FFMA R0, R7, R6, R0 ;  /* 0x000000060700d223 */ /* 0x001fe20000000000 */
[----:B------:R-:W-:Y:S06]  /*07c0*/  @!P5 BRA `(.L_x_9) ;  /* 0x00000000000cd947 */ /* 0x000fec0003800000 */
[----:B------:R-:W2:Y:S01]  /*07d0*/  LDG.E R7, desc[UR10][R8.64] ;  /* 0x0000000a08077981 */ /* 0x000ea2000c1e1900 */
[----:B------:R-:W2:Y:S02]  /*07e0*/  LDCU UR8, c[0x3][0x10] ;  /* 0x00c00200ff0877ac */ /* 0x000ea40008000800 */
[----:B--2---:R-:W-:-:S07]  /*07f0*/  FFMA R0, R7, UR8, R0 ;  /* 0x0000000807007c23 */ /* 0x004fce0008000000 */
.L_x_9:
[----:B------:R-:W-:Y:S05]  /*0800*/  BSYNC.RECONVERGENT B0 ;  /* 0x0000000000007941 */ /* 0x000fea0003800200 */
.L_x_8:
[----:B------:R-:W-:Y:S04]  /*0810*/  BSSY.RECONVERGENT B0, `(.L_x_10) ;  /* 0x000000c000007945 */ /* 0x000fe80003800200 */
[----:B------:R-:W-:Y:S05]  /*0820*/  @P4 BRA `(.L_x_11) ;  /* 0x0000000000284947 */ /* 0x000fea0003800000 */
[----:B------:R-:W-:-:S04]  /*0830*/  ISETP.GE.U32.AND P4, PT, R16, UR6, PT ;  /* 0x0000000610007c0c */ /* 0x000fc8000bf86070 */
[----:B------:R-:W-:-:S04]  /*0840*/  ISETP.GE.U32.OR P4, PT, R22, UR9, P4 ;  /* 0x0000000916007c0c */ /* 0x000fc8000a786470 */
[----:B------:R-:W-:-:S13]  /*0850*/  ISETP.LT.U32.OR P4, PT, R16, UR5, P4 ;  /* 0x0000000510007c0c */ /* 0x000fda000a781470 */
[----:B------:R-:W0:Y:S01]  /*0860*/  @!P4 LDS R7, [R12+0x4] ;  /* 0x000004000c07c984 */ /* 0x000e220000000800 */
[----:B------:R-:W0:Y:S02]  /*0870*/  @!P4 LDC R6, c[0x3][0x14] ;  /* 0x00c00500ff06cb82 */ /* 0x000e240000000800 */
[----:B0-----:R-:W-:Y:S01]  /*0880*/  @!P4 FFMA R0, R7, R6, R0 ;  /* 0x000000060700c223 */ /* 0x001fe20000000000 */
[----:B------:R-:W-:Y:S06]  /*0890*/  @!P4 BRA `(.L_x_11) ;  /* 0x00000000000cc947 */ /* 0x000fec0003800000 */
[----:B------:R-:W2:Y:S01]  /*08a0*/  LDG.E R7, desc[UR10][R8.64+0x4] ;  /* 0x0000040a08077981 */ /* 0x000ea2000c1e1900 */
[----:B------:R-:W2:Y:S02]  /*08b0*/  LDCU UR8, c[0x3][0x14] ;  /* 0x00c00280ff0877ac */ /* 0x000ea40008000800 */
[----:B--2---:R-:W-:-:S07]  /*08c0*/  FFMA R0, R7, UR8, R0 ;  /* 0x0000000807007c23 */ /* 0x004fce0008000000 */
.L_x_11:
[----:B------:R-:W-:Y:S05]  /*08d0*/  BSYNC.RECONVERGENT B0 ;  /* 0x0000000000007941 */ /* 0x000fea0003800200 */
.L_x_10:
[----:B------:R-:W-:Y:S01]  /*08e0*/  BSSY.RECONVERGENT B0, `(.L_x_12) ;  /* 0x000000c000007945 */ /* 0x000fe20003800200 */
[----:B------:R-:W-:-:S03]  /*08f0*/  IMAD.WIDE R4, R15, 0x4, R4 ;  /* 0x000000040f047825 */ /* 0x000fc600078e0204 */
[----:B------:R-:W-:Y:S05]  /*0900*/  @P3 BRA `(.L_x_13) ;  /* 0x0000000000243947 */ /* 0x000fea0003800000 */
[----:B------:R-:W-:-:S04]  /*0910*/  ISETP.LT.U32.OR P3, PT, R17, UR5, !P0 ;  /* 0x0000000511007c0c */ /* 0x000fc8000c761470 */
[----:B------:R-:W-:-:S13]  /*0920*/  ISETP.GE.U32.OR P3, PT, R17, UR6, P3 ;  /* 0x0000000611007c0c */ /* 0x000fda0009f66470 */
[----:B------:R-:W0:Y:S01]  /*0930*/  @!P3 LDS R11, [R12+0x4] ;  /* 0x000004000c0bb984 */ /* 0x000e220000000800 */
[----:B------:R-:W0:Y:S02]  /*0940*/  @!P3 LDC R7, c[0x3][0x18] ;  /* 0x00c00600ff07bb82 */ /* 0x000e240000000800 */
[----:B0-----:R-:W-:Y:S01]  /*0950*/  @!P3 FFMA R0, R11, R7, R0 ;  /* 0x000000070b00b223 */ /* 0x001fe20000000000 */
[----:B------:R-:W-:Y:S06]  /*0960*/  @!P3 BRA `(.L_x_13) ;  /* 0x00000000000cb947 */ /* 0x000fec0003800000 */
[----:B------:R-:W2:Y:S01]  /*0970*/  LDG.E R7, desc[UR10][R2.64+-0x4] ;  /* 0xfffffc0a02077981 */ /* 0x000ea2000c1e1900 */
[----:B------:R-:W2:Y:S02]  /*0980*/  LDCU UR4, c[0x3][0x18] ;  /* 0x00c00300ff0477ac */ /* 0x000ea40008000800 */
[----:B--2---:R-:W-:-:S07]  /*0990*/  FFMA R0, R7, UR4, R0 ;  /* 0x0000000407007c23 */ /* 0x004fce0008000000 */
.L_x_13:
[----:B------:R-:W-:Y:S05]  /*09a0*/  BSYNC.RECONVERGENT B0 ;  /* 0x0000000000007941 */ /* 0x000fea0003800200 */
.L_x_12:
[----:B------:R-:W-:Y:S04]  /*09b0*/  BSSY.RECONVERGENT B0, `(.L_x_14) ;  /* 0x000000c000007945 */ /* 0x000fe80003800200 */
[----:B------:R-:W-:Y:S05]  /*09c0*/  @P2 BRA `(.L_x_15) ;  /* 0x0000000000282947 */ /* 0x000fea0003800000 */
[----:B------:R-:W-:-:S04]  /*09d0*/  ISETP.LT.U32.OR P2, PT, R14, UR5, !P0 ;  /* 0x000000050e007c0c */ /* 0x000fc8000c741470 */
[----:B------:R-:W-:-:S13]  /*09e0*/  ISETP.GE.U32.OR P2, PT, R14, UR6, P2 ;  /* 0x000000060e007c0c */ /* 0x000fda0009746470 */
[----:B------:R-:W0:Y:S01]  /*09f0*/  @!P2 LDS R7, [R12+0x8] ;  /* 0x000008000c07a984 */ /* 0x000e220000000800 */
[----:B------:R-:W0:Y:S02]  /*0a00*/  @!P2 LDC R6, c[0x3][0x1c] ;  /* 0x00c00700ff06ab82 */ /* 0x000e240000000800 */
[----:B0-----:R-:W-:Y:S01]  /*0a10*/  @!P2 FFMA R0, R7, R6, R0 ;  /* 0x000000060700a223 */ /* 0x001fe20000000000 */
[----:B------:R-:W-:Y:S06]  /*0a20*/  @!P2 BRA `(.L_x_15) ;  /* 0x000000000010a947 */ /* 0x000fec0003800000 */
[----:B------:R-:W-:Y:S01]  /*0a30*/  IMAD.WIDE R8, R13, 0x4, R8 ;  /* 0x000000040d087825 */ /* 0x000fe200078e0208 */
[----:B------:R-:W0:Y:S05]  /*0a40*/  LDCU UR4, c[0x3][0x1c] ;  /* 0x00c00380ff0477ac */ /* 0x000e2a0008000800 */
[----:B------:R-:W0:Y:S02]  /*0a50*/  LDG.E R9, desc[UR10][R8.64] ;  /* 0x0000000a08097981 */ /* 0x000e24000c1e1900 */
[----:B0-----:R-:W-:-:S07]  /*0a60*/  FFMA R0, R9, UR4, R0 ;  /* 0x0000000409007c23 */ /* 0x001fce0008000000 */
.L_x_15:
[----:B------:R-:W-:Y:S05]  /*0a70*/  BSYNC.RECONVERGENT B0 ;  /* 0x0000000000007941 */ /* 0x000fea0003800200 */
.L_x_14:
        /* <DEDUP_REMOVED lines=11> */
.L_x_17:
[----:B------:R-:W-:Y:S05]  /*0b30*/  BSYNC.RECONVERGENT B0 ;  /* 0x0000000000007941 */ /* 0x000fea0003800200 */
.L_x_16:
[----:B------:R-:W-:Y:S01]  /*0b40*/  STG.E desc[UR10][R4.64], R0 ;  /* 0x0000000004007986 */ /* 0x000fe2000c10190a */
[----:B------:R-:W-:Y:S05]  /*0b50*/  EXIT ;  /* 0x000000000000794d */ /* 0x000fea0003800000 */
.L_x_18:
[----:B------:R-:W-:-:S00]  /*0b60*/  BRA `(.L_x_18) ;  /* 0xfffffffc00fc7947 */ /* 0x000fc0000383ffff */
[----:B------:R-:W-:-:S00]  /*0b70*/  NOP ;  /* 0x0000000000007918 */ /* 0x000fc00000000000 */
        /* <DEDUP_REMOVED lines=8> */
.L_x_19:


//--------------------- .nv.shared._Z24tiledConvolution2DKernelPfS_i --------------------------
	.section	.nv.shared._Z24tiledConvolution2DKernelPfS_i,"aw",@nobits
	.sectionflags	@""
	.align	4
.nv.shared._Z24tiledConvolution2DKernelPfS_i:
	.zero		1040


//--------------------- .nv.shared.reserved.0     --------------------------
	.section	.nv.shared.reserved.0,"aw",@nobits
	.weak		__nv_reservedSMEM_offset_0_alias
	.size		__nv_reservedSMEM_offset_0_alias, 0, 64
	.other		__nv_reservedSMEM_offset_0_alias,@"STO_CUDA_RESERVED_SHARED STV_DEFAULT"
__nv_reservedSMEM_offset_0_alias:
	.zero		0
	.zero		64


//--------------------- .nv.constant0._Z24tiledConvolution2DKernelPfS_i --------------------------
	.section	.nv.constant0._Z24tiledConvolution2DKernelPfS_i,"a",@progbits
	.sectionflags	@""
	.align	4
.nv.constant0._Z24tiledConvolution2DKernelPfS_i:
	.zero		916


//--------------------- SYMBOLS --------------------------

	.type		.nv.reservedSmem.offset0,@object
	.size		.nv.reservedSmem.offset0,0x4
	.type		.nv.reservedSmem.cap,@object
	.size		.nv.reservedSmem.cap,0x4
